//
// Generated by NVIDIA NVVM Compiler
//
// Compiler Build ID: CL-36424714
// Cuda compilation tools, release 13.0, V13.0.88
// Based on NVVM 20.0.0
//

.version 9.0
.target sm_100
.address_size 64

	// .globl	_Z9rowColSumPiS_ii

.visible .entry _Z9rowColSumPiS_ii(
	.param .u64 .ptr .align 1 _Z9rowColSumPiS_ii_param_0,
	.param .u64 .ptr .align 1 _Z9rowColSumPiS_ii_param_1,
	.param .u32 _Z9rowColSumPiS_ii_param_2,
	.param .u32 _Z9rowColSumPiS_ii_param_3
)
{
	.reg .pred 	%p<19>;
	.reg .b32 	%r<226>;
	.reg .b64 	%rd<68>;

	ld.param.u64 	%rd9, [_Z9rowColSumPiS_ii_param_0];
	ld.param.u64 	%rd8, [_Z9rowColSumPiS_ii_param_1];
	ld.param.u32 	%r66, [_Z9rowColSumPiS_ii_param_2];
	ld.param.u32 	%r67, [_Z9rowColSumPiS_ii_param_3];
	cvta.to.global.u64 	%rd1, %rd9;
	mov.u32 	%r1, %tid.x;
	rem.s32 	%r2, %r1, %r67;
	setp.lt.s32 	%p1, %r66, 1;
	mov.b32 	%r208, 0;
	@%p1 bra 	$L__BB0_13;
	and.b32  	%r3, %r66, 15;
	setp.lt.u32 	%p2, %r66, 16;
	mov.b32 	%r197, 0;
	mov.u32 	%r208, %r197;
	@%p2 bra 	$L__BB0_4;
	and.b32  	%r197, %r66, 2147483632;
	neg.s32 	%r210, %r197;
	shl.b32 	%r6, %r67, 4;
	mov.b32 	%r208, 0;
	mul.wide.s32 	%rd12, %r67, 4;
	mov.u32 	%r209, %r2;
$L__BB0_3:
	.pragma "nounroll";
	mul.wide.s32 	%rd10, %r209, 4;
	add.s64 	%rd11, %rd1, %rd10;
	ld.global.u32 	%r72, [%rd11];
	add.s32 	%r73, %r72, %r208;
	add.s64 	%rd13, %rd11, %rd12;
	ld.global.u32 	%r74, [%rd13];
	add.s32 	%r75, %r74, %r73;
	add.s64 	%rd14, %rd13, %rd12;
	ld.global.u32 	%r76, [%rd14];
	add.s32 	%r77, %r76, %r75;
	add.s64 	%rd15, %rd14, %rd12;
	ld.global.u32 	%r78, [%rd15];
	add.s32 	%r79, %r78, %r77;
	add.s64 	%rd16, %rd15, %rd12;
	ld.global.u32 	%r80, [%rd16];
	add.s32 	%r81, %r80, %r79;
	add.s64 	%rd17, %rd16, %rd12;
	ld.global.u32 	%r82, [%rd17];
	add.s32 	%r83, %r82, %r81;
	add.s64 	%rd18, %rd17, %rd12;
	ld.global.u32 	%r84, [%rd18];
	add.s32 	%r85, %r84, %r83;
	add.s64 	%rd19, %rd18, %rd12;
	ld.global.u32 	%r86, [%rd19];
	add.s32 	%r87, %r86, %r85;
	add.s64 	%rd20, %rd19, %rd12;
	ld.global.u32 	%r88, [%rd20];
	add.s32 	%r89, %r88, %r87;
	add.s64 	%rd21, %rd20, %rd12;
	ld.global.u32 	%r90, [%rd21];
	add.s32 	%r91, %r90, %r89;
	add.s64 	%rd22, %rd21, %rd12;
	ld.global.u32 	%r92, [%rd22];
	add.s32 	%r93, %r92, %r91;
	add.s64 	%rd23, %rd22, %rd12;
	ld.global.u32 	%r94, [%rd23];
	add.s32 	%r95, %r94, %r93;
	add.s64 	%rd24, %rd23, %rd12;
	ld.global.u32 	%r96, [%rd24];
	add.s32 	%r97, %r96, %r95;
	add.s64 	%rd25, %rd24, %rd12;
	ld.global.u32 	%r98, [%rd25];
	add.s32 	%r99, %r98, %r97;
	add.s64 	%rd26, %rd25, %rd12;
	ld.global.u32 	%r100, [%rd26];
	add.s32 	%r101, %r100, %r99;
	add.s64 	%rd27, %rd26, %rd12;
	ld.global.u32 	%r102, [%rd27];
	add.s32 	%r208, %r102, %r101;
	add.s32 	%r210, %r210, 16;
	add.s32 	%r209, %r209, %r6;
	setp.eq.s32 	%p3, %r210, 0;
	@%p3 bra 	$L__BB0_4;
	bra.uni 	$L__BB0_3;
$L__BB0_4:
	setp.eq.s32 	%p4, %r3, 0;
	@%p4 bra 	$L__BB0_13;
	and.b32  	%r10, %r66, 7;
	setp.lt.u32 	%p5, %r3, 8;
	@%p5 bra 	$L__BB0_7;
	mad.lo.s32 	%r104, %r197, %r67, %r2;
	mul.wide.s32 	%rd28, %r104, 4;
	add.s64 	%rd29, %rd1, %rd28;
	ld.global.u32 	%r105, [%rd29];
	add.s32 	%r106, %r105, %r208;
	mul.wide.s32 	%rd30, %r67, 4;
	add.s64 	%rd31, %rd29, %rd30;
	ld.global.u32 	%r107, [%rd31];
	add.s32 	%r108, %r107, %r106;
	add.s64 	%rd32, %rd31, %rd30;
	ld.global.u32 	%r109, [%rd32];
	add.s32 	%r110, %r109, %r108;
	add.s64 	%rd33, %rd32, %rd30;
	ld.global.u32 	%r111, [%rd33];
	add.s32 	%r112, %r111, %r110;
	add.s64 	%rd34, %rd33, %rd30;
	ld.global.u32 	%r113, [%rd34];
	add.s32 	%r114, %r113, %r112;
	add.s64 	%rd35, %rd34, %rd30;
	ld.global.u32 	%r115, [%rd35];
	add.s32 	%r116, %r115, %r114;
	add.s64 	%rd36, %rd35, %rd30;
	ld.global.u32 	%r117, [%rd36];
	add.s32 	%r118, %r117, %r116;
	add.s64 	%rd37, %rd36, %rd30;
	ld.global.u32 	%r119, [%rd37];
	add.s32 	%r208, %r119, %r118;
	add.s32 	%r197, %r197, 8;
$L__BB0_7:
	setp.eq.s32 	%p6, %r10, 0;
	@%p6 bra 	$L__BB0_13;
	and.b32  	%r16, %r66, 3;
	setp.lt.u32 	%p7, %r10, 4;
	@%p7 bra 	$L__BB0_10;
	mad.lo.s32 	%r121, %r197, %r67, %r2;
	mul.wide.s32 	%rd38, %r121, 4;
	add.s64 	%rd39, %rd1, %rd38;
	ld.global.u32 	%r122, [%rd39];
	add.s32 	%r123, %r122, %r208;
	mul.wide.s32 	%rd40, %r67, 4;
	add.s64 	%rd41, %rd39, %rd40;
	ld.global.u32 	%r124, [%rd41];
	add.s32 	%r125, %r124, %r123;
	add.s64 	%rd42, %rd41, %rd40;
	ld.global.u32 	%r126, [%rd42];
	add.s32 	%r127, %r126, %r125;
	add.s64 	%rd43, %rd42, %rd40;
	ld.global.u32 	%r128, [%rd43];
	add.s32 	%r208, %r128, %r127;
	add.s32 	%r197, %r197, 4;
$L__BB0_10:
	setp.eq.s32 	%p8, %r16, 0;
	@%p8 bra 	$L__BB0_13;
	mad.lo.s32 	%r206, %r197, %r67, %r2;
	neg.s32 	%r205, %r16;
$L__BB0_12:
	.pragma "nounroll";
	mul.wide.s32 	%rd44, %r206, 4;
	add.s64 	%rd45, %rd1, %rd44;
	ld.global.u32 	%r129, [%rd45];
	add.s32 	%r208, %r129, %r208;
	add.s32 	%r206, %r206, %r67;
	add.s32 	%r205, %r205, 1;
	setp.ne.s32 	%p9, %r205, 0;
	@%p9 bra 	$L__BB0_12;
$L__BB0_13:
	setp.lt.s32 	%p10, %r67, 1;
	mov.b32 	%r225, 0;
	@%p10 bra 	$L__BB0_26;
	rem.s32 	%r133, %r1, %r66;
	mul.lo.s32 	%r31, %r133, %r67;
	add.s32 	%r134, %r67, -1;
	and.b32  	%r32, %r67, 15;
	setp.lt.u32 	%p11, %r134, 15;
	mov.b32 	%r215, 0;
	mov.u32 	%r225, %r215;
	@%p11 bra 	$L__BB0_17;
	and.b32  	%r215, %r67, 2147483632;
	neg.s32 	%r212, %r215;
	mul.wide.u32 	%rd46, %r31, 4;
	add.s64 	%rd47, %rd46, %rd1;
	add.s64 	%rd66, %rd47, 32;
	mov.b32 	%r225, 0;
$L__BB0_16:
	.pragma "nounroll";
	ld.global.u32 	%r136, [%rd66+-32];
	add.s32 	%r137, %r136, %r225;
	ld.global.u32 	%r138, [%rd66+-28];
	add.s32 	%r139, %r138, %r137;
	ld.global.u32 	%r140, [%rd66+-24];
	add.s32 	%r141, %r140, %r139;
	ld.global.u32 	%r142, [%rd66+-20];
	add.s32 	%r143, %r142, %r141;
	ld.global.u32 	%r144, [%rd66+-16];
	add.s32 	%r145, %r144, %r143;
	ld.global.u32 	%r146, [%rd66+-12];
	add.s32 	%r147, %r146, %r145;
	ld.global.u32 	%r148, [%rd66+-8];
	add.s32 	%r149, %r148, %r147;
	ld.global.u32 	%r150, [%rd66+-4];
	add.s32 	%r151, %r150, %r149;
	ld.global.u32 	%r152, [%rd66];
	add.s32 	%r153, %r152, %r151;
	ld.global.u32 	%r154, [%rd66+4];
	add.s32 	%r155, %r154, %r153;
	ld.global.u32 	%r156, [%rd66+8];
	add.s32 	%r157, %r156, %r155;
	ld.global.u32 	%r158, [%rd66+12];
	add.s32 	%r159, %r158, %r157;
	ld.global.u32 	%r160, [%rd66+16];
	add.s32 	%r161, %r160, %r159;
	ld.global.u32 	%r162, [%rd66+20];
	add.s32 	%r163, %r162, %r161;
	ld.global.u32 	%r164, [%rd66+24];
	add.s32 	%r165, %r164, %r163;
	ld.global.u32 	%r166, [%rd66+28];
	add.s32 	%r225, %r166, %r165;
	add.s32 	%r212, %r212, 16;
	add.s64 	%rd66, %rd66, 64;
	setp.ne.s32 	%p12, %r212, 0;
	@%p12 bra 	$L__BB0_16;
$L__BB0_17:
	setp.eq.s32 	%p13, %r32, 0;
	@%p13 bra 	$L__BB0_26;
	and.b32  	%r48, %r67, 7;
	setp.lt.u32 	%p14, %r32, 8;
	@%p14 bra 	$L__BB0_20;
	add.s32 	%r168, %r215, %r31;
	mul.wide.u32 	%rd48, %r168, 4;
	add.s64 	%rd49, %rd1, %rd48;
	ld.global.u32 	%r169, [%rd49];
	add.s32 	%r170, %r169, %r225;
	cvt.u64.u32 	%rd50, %r31;
	cvt.u64.u32 	%rd51, %r215;
	add.s64 	%rd52, %rd51, %rd50;
	shl.b64 	%rd53, %rd52, 2;
	add.s64 	%rd54, %rd1, %rd53;
	ld.global.u32 	%r171, [%rd54+4];
	add.s32 	%r172, %r171, %r170;
	ld.global.u32 	%r173, [%rd54+8];
	add.s32 	%r174, %r173, %r172;
	ld.global.u32 	%r175, [%rd54+12];
	add.s32 	%r176, %r175, %r174;
	ld.global.u32 	%r177, [%rd54+16];
	add.s32 	%r178, %r177, %r176;
	ld.global.u32 	%r179, [%rd54+20];
	add.s32 	%r180, %r179, %r178;
	ld.global.u32 	%r181, [%rd54+24];
	add.s32 	%r182, %r181, %r180;
	ld.global.u32 	%r183, [%rd54+28];
	add.s32 	%r225, %r183, %r182;
	add.s32 	%r215, %r215, 8;
$L__BB0_20:
	setp.eq.s32 	%p15, %r48, 0;
	@%p15 bra 	$L__BB0_26;
	and.b32  	%r54, %r67, 3;
	setp.lt.u32 	%p16, %r48, 4;
	@%p16 bra 	$L__BB0_23;
	add.s32 	%r185, %r215, %r31;
	mul.wide.u32 	%rd55, %r185, 4;
	add.s64 	%rd56, %rd1, %rd55;
	ld.global.u32 	%r186, [%rd56];
	add.s32 	%r187, %r186, %r225;
	cvt.u64.u32 	%rd57, %r31;
	cvt.u64.u32 	%rd58, %r215;
	add.s64 	%rd59, %rd58, %rd57;
	shl.b64 	%rd60, %rd59, 2;
	add.s64 	%rd61, %rd1, %rd60;
	ld.global.u32 	%r188, [%rd61+4];
	add.s32 	%r189, %r188, %r187;
	ld.global.u32 	%r190, [%rd61+8];
	add.s32 	%r191, %r190, %r189;
	ld.global.u32 	%r192, [%rd61+12];
	add.s32 	%r225, %r192, %r191;
	add.s32 	%r215, %r215, 4;
$L__BB0_23:
	setp.eq.s32 	%p17, %r54, 0;
	@%p17 bra 	$L__BB0_26;
	add.s32 	%r193, %r215, %r31;
	mul.wide.u32 	%rd62, %r193, 4;
	add.s64 	%rd67, %rd1, %rd62;
	neg.s32 	%r223, %r54;
$L__BB0_25:
	.pragma "nounroll";
	ld.global.u32 	%r194, [%rd67];
	add.s32 	%r225, %r194, %r225;
	add.s64 	%rd67, %rd67, 4;
	add.s32 	%r223, %r223, 1;
	setp.ne.s32 	%p18, %r223, 0;
	@%p18 bra 	$L__BB0_25;
$L__BB0_26:
	cvta.to.global.u64 	%rd63, %rd8;
	add.s32 	%r195, %r225, %r208;
	mul.wide.u32 	%rd64, %r1, 4;
	add.s64 	%rd65, %rd63, %rd64;
	st.global.u32 	[%rd65], %r195;
	ret;

}


// ===== COMPILED SASS (sm_100) =====

	.target	sm_100

	.elftype	@"ET_EXEC"


//--------------------- .note.nv.tkinfo           --------------------------
	.section	.note.nv.tkinfo,"",@"SHT_NOTE"
	.sectionflags	@"SHF_NOTE_NV_TKINFO"
	.tkinfo
        /*0018*/ 	.word	0x00000002
        /*0030*/ 	.string	""
        /*0030*/ 	.string	"ptxas"
        /*0030*/ 	.string	"Cuda compilation tools, release 13.0, V13.0.88"
        /*0030*/ 	.string	"Build cuda_13.0.r13.0/compiler.36424714_0"
        /*0030*/ 	.string	"-arch sm_100 -m 64 "



//--------------------- .note.nv.cuinfo           --------------------------
	.section	.note.nv.cuinfo,"",@"SHT_NOTE"
	.sectionflags	@"SHF_NOTE_NV_CUINFO"
        /*0018*/ 	.short	0x0002
        /*001a*/ 	.short	0x0064
        /*001c*/ 	.short	0x0082
	.zero		2


//--------------------- .nv.info                  --------------------------
	.section	.nv.info,"",@"SHT_CUDA_INFO"
	.align	4


	//----- nvinfo : EIATTR_REGCOUNT
	.align		4
        /*0000*/ 	.byte	0x04, 0x2f
        /*0002*/ 	.short	(.L_1 - .L_0)
	.align		4
.L_0:
        /*0004*/ 	.word	index@(_Z9rowColSumPiS_ii)
        /*0008*/ 	.word	0x00000020


	//----- nvinfo : EIATTR_FRAME_SIZE
	.align		4
.L_1:
        /*000c*/ 	.byte	0x04, 0x11
        /*000e*/ 	.short	(.L_3 - .L_2)
	.align		4
.L_2:
        /*0010*/ 	.word	index@(_Z9rowColSumPiS_ii)
        /*0014*/ 	.word	0x00000000


	//----- nvinfo : EIATTR_MIN_STACK_SIZE
	.align		4
.L_3:
        /*0018*/ 	.byte	0x04, 0x12
        /*001a*/ 	.short	(.L_5 - .L_4)
	.align		4
.L_4:
        /*001c*/ 	.word	index@(_Z9rowColSumPiS_ii)
        /*0020*/ 	.word	0x00000000
.L_5:


//--------------------- .nv.compat                --------------------------
	.section	.nv.compat,"",@"SHT_CUDA_COMPAT_INFO"
	.align	4
        /*0000*/ 	.byte	0x02, 0x09, 0x00, 0x00, 0x02, 0x02, 0x01, 0x00, 0x02, 0x05, 0x05, 0x00, 0x03, 0x07, 0x01, 0x01
        /*0010*/ 	.byte	0x02, 0x03, 0x00, 0x00, 0x02, 0x06, 0x01, 0x00, 0x04, 0x0b, 0x08, 0x00, 0x09, 0x00, 0x00, 0x00
        /*0020*/ 	.byte	0x00, 0x00, 0x00, 0x00


//--------------------- .nv.info._Z9rowColSumPiS_ii --------------------------
	.section	.nv.info._Z9rowColSumPiS_ii,"",@"SHT_CUDA_INFO"
	.sectionflags	@""
	.align	4


	//----- nvinfo : EIATTR_CUDA_API_VERSION
	.align		4
        /*0000*/ 	.byte	0x04, 0x37
        /*0002*/ 	.short	(.L_7 - .L_6)
.L_6:
        /*0004*/ 	.word	0x00000082


	//----- nvinfo : EIATTR_KPARAM_INFO
	.align		4
.L_7:
        /*0008*/ 	.byte	0x04, 0x17
        /*000a*/ 	.short	(.L_9 - .L_8)
.L_8:
        /*000c*/ 	.word	0x00000000
        /*0010*/ 	.short	0x0003
        /*0012*/ 	.short	0x0014
        /*0014*/ 	.byte	0x00, 0xf0, 0x11, 0x00


	//----- nvinfo : EIATTR_KPARAM_INFO
	.align		4
.L_9:
        /*0018*/ 	.byte	0x04, 0x17
        /*001a*/ 	.short	(.L_11 - .L_10)
.L_10:
        /*001c*/ 	.word	0x00000000
        /*0020*/ 	.short	0x0002
        /*0022*/ 	.short	0x0010
        /*0024*/ 	.byte	0x00, 0xf0, 0x11, 0x00


	//----- nvinfo : EIATTR_KPARAM_INFO
	.align		4
.L_11:
        /*0028*/ 	.byte	0x04, 0x17
        /*002a*/ 	.short	(.L_13 - .L_12)
.L_12:
        /*002c*/ 	.word	0x00000000
        /*0030*/ 	.short	0x0001
        /*0032*/ 	.short	0x0008
        /*0034*/ 	.byte	0x00, 0xf5, 0x21, 0x00


	//----- nvinfo : EIATTR_KPARAM_INFO
	.align		4
.L_13:
        /*0038*/ 	.byte	0x04, 0x17
        /*003a*/ 	.short	(.L_15 - .L_14)
.L_14:
        /*003c*/ 	.word	0x00000000
        /*0040*/ 	.short	0x0000
        /*0042*/ 	.short	0x0000
        /*0044*/ 	.byte	0x00, 0xf5, 0x21, 0x00


	//----- nvinfo : EIATTR_SPARSE_MMA_MASK
	.align		4
.L_15:
        /*0048*/ 	.byte	0x03, 0x50
        /*004a*/ 	.short	0x0000


	//----- nvinfo : EIATTR_MAXREG_COUNT
	.align		4
        /*004c*/ 	.byte	0x03, 0x1b
        /*004e*/ 	.short	0x00ff


	//----- nvinfo : EIATTR_MERCURY_ISA_VERSION
	.align		4
        /*0050*/ 	.byte	0x03, 0x5f
        /*0052*/ 	.short	0x0101


	//----- nvinfo : EIATTR_VRC_CTA_INIT_COUNT
	.align		4
        /*0054*/ 	.byte	0x02, 0x4a
	.zero		1
	.zero		1


	//----- nvinfo : EIATTR_EXIT_INSTR_OFFSETS
	.align		4
        /*0058*/ 	.byte	0x04, 0x1c
        /*005a*/ 	.short	(.L_17 - .L_16)


	//   ....[0]....
.L_16:
        /*005c*/ 	.word	0x00001160


	//----- nvinfo : EIATTR_CBANK_PARAM_SIZE
	.align		4
.L_17:
        /*0060*/ 	.byte	0x03, 0x19
        /*0062*/ 	.short	0x0018


	//----- nvinfo : EIATTR_PARAM_CBANK
	.align		4
        /*0064*/ 	.byte	0x04, 0x0a
        /*0066*/ 	.short	(.L_19 - .L_18)
	.align		4
.L_18:
        /*0068*/ 	.word	index@(.nv.constant0._Z9rowColSumPiS_ii)
        /*006c*/ 	.short	0x0380
        /*006e*/ 	.short	0x0018


	//----- nvinfo : EIATTR_SW_WAR
	.align		4
.L_19:
        /*0070*/ 	.byte	0x04, 0x36
        /*0072*/ 	.short	(.L_21 - .L_20)
.L_20:
        /*0074*/ 	.word	0x00000008
.L_21:


//--------------------- .nv.callgraph             --------------------------
	.section	.nv.callgraph,"",@"SHT_CUDA_CALLGRAPH"
	.align	4
	.sectionentsize	8
	.align		4
        /*0000*/ 	.word	0x00000000
	.align		4
        /*0004*/ 	.word	0xffffffff
	.align		4
        /*0008*/ 	.word	0x00000000
	.align		4
        /*000c*/ 	.word	0xfffffffe
	.align		4
        /*0010*/ 	.word	0x00000000
	.align		4
        /*0014*/ 	.word	0xfffffffd
	.align		4
        /*0018*/ 	.word	0x00000000
	.align		4
        /*001c*/ 	.word	0xfffffffc


//--------------------- .text._Z9rowColSumPiS_ii  --------------------------
	.section	.text._Z9rowColSumPiS_ii,"ax",@progbits
	.align	128
        .global         _Z9rowColSumPiS_ii
        .type           _Z9rowColSumPiS_ii,@function
        .size           _Z9rowColSumPiS_ii,(.L_x_13 - _Z9rowColSumPiS_ii)
        .other          _Z9rowColSumPiS_ii,@"STO_CUDA_ENTRY STV_DEFAULT"
_Z9rowColSumPiS_ii:
.text._Z9rowColSumPiS_ii:
[----:B------:R-:W-:Y:S01]  /*0000*/  LDC R1, c[0x0][0x37c] ;  /* 0x0000df00ff017b82 */ /* 0x000fe20000000800 */
[----:B------:R-:W0:Y:S01]  /*0010*/  LDCU UR4, c[0x0][0x394] ;  /* 0x00007280ff0477ac */ /* 0x000e220008000800 */
[----:B------:R-:W1:Y:S01]  /*0020*/  S2R R0, SR_TID.X ;  /* 0x0000000000007919 */ /* 0x000e620000002100 */
[----:B------:R-:W-:Y:S01]  /*0030*/  IMAD.MOV.U32 R27, RZ, RZ, RZ ;  /* 0x000000ffff1b7224 */ /* 0x000fe200078e00ff */
[----:B------:R-:W2:Y:S01]  /*0040*/  LDCU UR5, c[0x0][0x390] ;  /* 0x00007200ff0577ac */ /* 0x000ea20008000800 */
[----:B------:R-:W3:Y:S01]  /*0050*/  LDCU.64 UR8, c[0x0][0x358] ;  /* 0x00006b00ff0877ac */ /* 0x000ee20008000a00 */
[----:B0-----:R-:W-:Y:S01]  /*0060*/  IMAD.U32 R25, RZ, RZ, UR4 ;  /* 0x00000004ff197e24 */ /* 0x001fe2000f8e00ff */
[----:B--2---:R-:W-:-:S04]  /*0070*/  UISETP.GE.AND UP0, UPT, UR5, 0x1, UPT ;  /* 0x000000010500788c */ /* 0x004fc8000bf06270 */
[----:B------:R-:W-:-:S04]  /*0080*/  IABS R5, R25 ;  /* 0x0000001900057213 */ /* 0x000fc80000000000 */
[----:B------:R-:W0:Y:S01]  /*0090*/  I2F.RP R4, R5 ;  /* 0x0000000500047306 */ /* 0x000e220000209400 */
[----:B-1----:R-:W-:Y:S02]  /*00a0*/  IABS R24, R0 ;  /* 0x0000000000187213 */ /* 0x002fe40000000000 */
[----:B------:R-:W-:-:S05]  /*00b0*/  ISETP.GE.AND P2, PT, R0, RZ, PT ;  /* 0x000000ff0000720c */ /* 0x000fca0003f46270 */
[----:B0-----:R-:W0:Y:S02]  /*00c0*/  MUFU.RCP R4, R4 ;  /* 0x0000000400047308 */ /* 0x001e240000001000 */
[----:B0-----:R-:W-:-:S06]  /*00d0*/  VIADD R2, R4, 0xffffffe ;  /* 0x0ffffffe04027836 */ /* 0x001fcc0000000000 */
[----:B------:R0:W1:Y:S02]  /*00e0*/  F2I.FTZ.U32.TRUNC.NTZ R3, R2 ;  /* 0x0000000200037305 */ /* 0x000064000021f000 */
[----:B0-----:R-:W-:Y:S02]  /*00f0*/  HFMA2 R2, -RZ, RZ, 0, 0 ;  /* 0x00000000ff027431 */ /* 0x001fe400000001ff */
[----:B-1----:R-:W-:-:S04]  /*0100*/  IMAD.MOV R6, RZ, RZ, -R3 ;  /* 0x000000ffff067224 */ /* 0x002fc800078e0a03 */
[----:B------:R-:W-:-:S04]  /*0110*/  IMAD R7, R6, R5, RZ ;  /* 0x0000000506077224 */ /* 0x000fc800078e02ff */
[----:B------:R-:W-:-:S06]  /*0120*/  IMAD.HI.U32 R3, R3, R7, R2 ;  /* 0x0000000703037227 */ /* 0x000fcc00078e0002 */
[----:B------:R-:W-:-:S04]  /*0130*/  IMAD.HI.U32 R3, R3, R24, RZ ;  /* 0x0000001803037227 */ /* 0x000fc800078e00ff */
[----:B------:R-:W-:-:S04]  /*0140*/  IMAD.MOV R3, RZ, RZ, -R3 ;  /* 0x000000ffff037224 */ /* 0x000fc800078e0a03 */
[----:B------:R-:W-:-:S05]  /*0150*/  IMAD R24, R5, R3, R24 ;  /* 0x0000000305187224 */ /* 0x000fca00078e0218 */
[----:B------:R-:W-:-:S13]  /*0160*/  ISETP.GT.U32.AND P0, PT, R5, R24, PT ;  /* 0x000000180500720c */ /* 0x000fda0003f04070 */
[----:B------:R-:W-:Y:S01]  /*0170*/  @!P0 IMAD.IADD R24, R24, 0x1, -R5 ;  /* 0x0000000118188824 */ /* 0x000fe200078e0a05 */
[----:B------:R-:W-:-:S04]  /*0180*/  ISETP.NE.AND P0, PT, R25, RZ, PT ;  /* 0x000000ff1900720c */ /* 0x000fc80003f05270 */
[----:B------:R-:W-:-:S13]  /*0190*/  ISETP.GT.U32.AND P1, PT, R5, R24, PT ;  /* 0x000000180500720c */ /* 0x000fda0003f24070 */
[----:B------:R-:W-:-:S05]  /*01a0*/  @!P1 IADD3 R24, PT, PT, R24, -R5, RZ ;  /* 0x8000000518189210 */ /* 0x000fca0007ffe0ff */
[----:B------:R-:W-:Y:S01]  /*01b0*/  @!P2 IMAD.MOV R24, RZ, RZ, -R24 ;  /* 0x000000ffff18a224 */ /* 0x000fe200078e0a18 */
[----:B------:R-:W-:Y:S01]  /*01c0*/  @!P0 LOP3.LUT R24, RZ, R25, RZ, 0x33, !PT ;  /* 0x00000019ff188212 */ /* 0x000fe200078e33ff */
[----:B---3--:R-:W-:Y:S06]  /*01d0*/  BRA.U !UP0, `(.L_x_0) ;  /* 0x0000000508c87547 */ /* 0x008fec000b800000 */
[----:B------:R-:W-:Y:S01]  /*01e0*/  UISETP.GE.U32.AND UP1, UPT, UR5, 0x10, UPT ;  /* 0x000000100500788c */ /* 0x000fe2000bf26070 */
[----:B------:R-:W-:Y:S01]  /*01f0*/  MOV R27, RZ ;  /* 0x000000ff001b7202 */ /* 0x000fe20000000f00 */
[----:B------:R-:W-:Y:S01]  /*0200*/  ULOP3.LUT UR6, UR5, 0xf, URZ, 0xc0, !UPT ;  /* 0x0000000f05067892 */ /* 0x000fe2000f8ec0ff */
[----:B------:R-:W-:-:S03]  /*0210*/  UMOV UR4, URZ ;  /* 0x000000ff00047c82 */ /* 0x000fc60008000000 */
[----:B------:R-:W-:-:S03]  /*0220*/  UISETP.NE.AND UP0, UPT, UR6, URZ, UPT ;  /* 0x000000ff0600728c */ /* 0x000fc6000bf05270 */
[----:B------:R-:W-:Y:S08]  /*0230*/  BRA.U !UP1, `(.L_x_1) ;  /* 0x0000000109c87547 */ /* 0x000ff0000b800000 */
[----:B------:R-:W-:Y:S01]  /*0240*/  ULOP3.LUT UR4, UR5, 0x7ffffff0, URZ, 0xc0, !UPT ;  /* 0x7ffffff005047892 */ /* 0x000fe2000f8ec0ff */
[----:B------:R-:W-:Y:S02]  /*0250*/  IMAD.MOV.U32 R27, RZ, RZ, RZ ;  /* 0x000000ffff1b7224 */ /* 0x000fe400078e00ff */
[----:B------:R-:W-:Y:S01]  /*0260*/  IMAD.MOV.U32 R26, RZ, RZ, R24 ;  /* 0x000000ffff1a7224 */ /* 0x000fe200078e0018 */
[----:B------:R-:W-:-:S12]  /*0270*/  UIADD3 UR5, UPT, UPT, -UR4, URZ, URZ ;  /* 0x000000ff04057290 */ /* 0x000fd8000fffe1ff */
.L_x_2:
[----:B------:R-:W0:Y:S08]  /*0280*/  LDC.64 R18, c[0x0][0x380] ;  /* 0x0000e000ff127b82 */ /* 0x000e300000000a00 */
[----:B------:R-:W1:Y:S01]  /*0290*/  LDC R25, c[0x0][0x394] ;  /* 0x0000e500ff197b82 */ /* 0x000e620000000800 */
[----:B0-----:R-:W-:-:S04]  /*02a0*/  IMAD.WIDE R18, R26, 0x4, R18 ;  /* 0x000000041a127825 */ /* 0x001fc800078e0212 */
[C---:B-1----:R-:W-:Y:S02]  /*02b0*/  IMAD.WIDE R20, R25.reuse, 0x4, R18 ;  /* 0x0000000419147825 */ /* 0x042fe400078e0212 */
[----:B------:R-:W2:Y:S02]  /*02c0*/  LDG.E R18, desc[UR8][R18.64] ;  /* 0x0000000812127981 */ /* 0x000ea4000c1e1900 */
[C---:B------:R-:W-:Y:S02]  /*02d0*/  IMAD.WIDE R2, R25.reuse, 0x4, R20 ;  /* 0x0000000419027825 */ /* 0x040fe400078e0214 */
[----:B------:R-:W2:Y:S02]  /*02e0*/  LDG.E R20, desc[UR8][R20.64] ;  /* 0x0000000814147981 */ /* 0x000ea4000c1e1900 */
[C---:B------:R-:W-:Y:S02]  /*02f0*/  IMAD.WIDE R4, R25.reuse, 0x4, R2 ;  /* 0x0000000419047825 */ /* 0x040fe400078e0202 */
[----:B------:R0:W3:Y:S02]  /*0300*/  LDG.E R19, desc[UR8][R2.64] ;  /* 0x0000000802137981 */ /* 0x0000e4000c1e1900 */
[----:B------:R-:W-:-:S02]  /*0310*/  IMAD.WIDE R6, R25, 0x4, R4 ;  /* 0x0000000419067825 */ /* 0x000fc400078e0204 */
[----:B------:R1:W3:Y:S02]  /*0320*/  LDG.E R21, desc[UR8][R4.64] ;  /* 0x0000000804157981 */ /* 0x0002e4000c1e1900 */
[C---:B------:R-:W-:Y:S02]  /*0330*/  IMAD.WIDE R8, R25.reuse, 0x4, R6 ;  /* 0x0000000419087825 */ /* 0x040fe400078e0206 */
[----:B------:R-:W4:Y:S02]  /*0340*/  LDG.E R6, desc[UR8][R6.64] ;  /* 0x0000000806067981 */ /* 0x000f24000c1e1900 */
[----:B------:R-:W-:-:S04]  /*0350*/  IMAD.WIDE R10, R25, 0x4, R8 ;  /* 0x00000004190a7825 */ /* 0x000fc800078e0208 */
[C---:B------:R-:W-:Y:S01]  /*0360*/  IMAD.WIDE R12, R25.reuse, 0x4, R10 ;  /* 0x00000004190c7825 */ /* 0x040fe200078e020a */
[----:B------:R5:W4:Y:S04]  /*0370*/  LDG.E R7, desc[UR8][R8.64] ;  /* 0x0000000808077981 */ /* 0x000b28000c1e1900 */
[----:B------:R-:W4:Y:S01]  /*0380*/  LDG.E R10, desc[UR8][R10.64] ;  /* 0x000000080a0a7981 */ /* 0x000f22000c1e1900 */
[----:B------:R-:W-:-:S03]  /*0390*/  IMAD.WIDE R14, R25, 0x4, R12 ;  /* 0x00000004190e7825 */ /* 0x000fc600078e020c */
[----:B------:R-:W4:Y:S01]  /*03a0*/  LDG.E R13, desc[UR8][R12.64] ;  /* 0x000000080c0d7981 */ /* 0x000f22000c1e1900 */
[----:B------:R-:W-:-:S03]  /*03b0*/  IMAD.WIDE R16, R25, 0x4, R14 ;  /* 0x0000000419107825 */ /* 0x000fc600078e020e */
[----:B------:R-:W4:Y:S01]  /*03c0*/  LDG.E R14, desc[UR8][R14.64] ;  /* 0x000000080e0e7981 */ /* 0x000f22000c1e1900 */
[----:B------:R-:W-:-:S03]  /*03d0*/  IMAD.WIDE R22, R25, 0x4, R16 ;  /* 0x0000000419167825 */ /* 0x000fc600078e0210 */
[----:B------:R-:W4:Y:S01]  /*03e0*/  LDG.E R17, desc[UR8][R16.64] ;  /* 0x0000000810117981 */ /* 0x000f22000c1e1900 */
[----:B------:R-:W-:-:S03]  /*03f0*/  IMAD.WIDE R28, R25, 0x4, R22 ;  /* 0x00000004191c7825 */ /* 0x000fc600078e0216 */
[----:B------:R-:W4:Y:S01]  /*0400*/  LDG.E R22, desc[UR8][R22.64] ;  /* 0x0000000816167981 */ /* 0x000f22000c1e1900 */
[----:B0-----:R-:W-:-:S03]  /*0410*/  IMAD.WIDE R2, R25, 0x4, R28 ;  /* 0x0000000419027825 */ /* 0x001fc600078e021c */
[----:B------:R-:W4:Y:S01]  /*0420*/  LDG.E R29, desc[UR8][R28.64] ;  /* 0x000000081c1d7981 */ /* 0x000f22000c1e1900 */
[----:B-1----:R-:W-:-:S03]  /*0430*/  IMAD.WIDE R4, R25, 0x4, R2 ;  /* 0x0000000419047825 */ /* 0x002fc600078e0202 */
[----:B------:R0:W4:Y:S01]  /*0440*/  LDG.E R11, desc[UR8][R2.64] ;  /* 0x00000008020b7981 */ /* 0x000122000c1e1900 */
[----:B-----5:R-:W-:-:S03]  /*0450*/  IMAD.WIDE R8, R25, 0x4, R4 ;  /* 0x0000000419087825 */ /* 0x020fc600078e0204 */
[----:B------:R-:W5:Y:S01]  /*0460*/  LDG.E R4, desc[UR8][R4.64] ;  /* 0x0000000804047981 */ /* 0x000f62000c1e1900 */
[----:B0-----:R-:W-:-:S03]  /*0470*/  IMAD.WIDE R2, R25, 0x4, R8 ;  /* 0x0000000419027825 */ /* 0x001fc600078e0208 */
[----:B------:R-:W5:Y:S04]  /*0480*/  LDG.E R8, desc[UR8][R8.64] ;  /* 0x0000000808087981 */ /* 0x000f68000c1e1900 */
[----:B------:R-:W5:Y:S01]  /*0490*/  LDG.E R12, desc[UR8][R2.64] ;  /* 0x00000008020c7981 */ /* 0x000f62000c1e1900 */
[----:B------:R-:W-:-:S04]  /*04a0*/  UIADD3 UR5, UPT, UPT, UR5, 0x10, URZ ;  /* 0x0000001005057890 */ /* 0x000fc8000fffe0ff */
[----:B------:R-:W-:Y:S01]  /*04b0*/  UISETP.NE.AND UP1, UPT, UR5, URZ, UPT ;  /* 0x000000ff0500728c */ /* 0x000fe2000bf25270 */
[----:B------:R-:W-:Y:S02]  /*04c0*/  LEA R26, R25, R26, 0x4 ;  /* 0x0000001a191a7211 */ /* 0x000fe400078e20ff */
[----:B--2---:R-:W-:-:S04]  /*04d0*/  IADD3 R18, PT, PT, R20, R18, R27 ;  /* 0x0000001214127210 */ /* 0x004fc80007ffe01b */
[----:B---3--:R-:W-:-:S04]  /*04e0*/  IADD3 R18, PT, PT, R21, R19, R18 ;  /* 0x0000001315127210 */ /* 0x008fc80007ffe012 */
[----:B----4-:R-:W-:-:S04]  /*04f0*/  IADD3 R6, PT, PT, R7, R6, R18 ;  /* 0x0000000607067210 */ /* 0x010fc80007ffe012 */
[----:B------:R-:W-:-:S04]  /*0500*/  IADD3 R6, PT, PT, R13, R10, R6 ;  /* 0x0000000a0d067210 */ /* 0x000fc80007ffe006 */
[----:B------:R-:W-:-:S04]  /*0510*/  IADD3 R6, PT, PT, R17, R14, R6 ;  /* 0x0000000e11067210 */ /* 0x000fc80007ffe006 */
[----:B------:R-:W-:-:S04]  /*0520*/  IADD3 R6, PT, PT, R29, R22, R6 ;  /* 0x000000161d067210 */ /* 0x000fc80007ffe006 */
[----:B-----5:R-:W-:-:S04]  /*0530*/  IADD3 R11, PT, PT, R4, R11, R6 ;  /* 0x0000000b040b7210 */ /* 0x020fc80007ffe006 */
[----:B------:R-:W-:Y:S01]  /*0540*/  IADD3 R27, PT, PT, R12, R8, R11 ;  /* 0x000000080c1b7210 */ /* 0x000fe20007ffe00b */
[----:B------:R-:W-:Y:S06]  /*0550*/  BRA.U UP1, `(.L_x_2) ;  /* 0xfffffffd01487547 */ /* 0x000fec000b83ffff */
.L_x_1:
[----:B------:R-:W-:Y:S05]  /*0560*/  BRA.U !UP0, `(.L_x_0) ;  /* 0x0000000108e47547 */ /* 0x000fea000b800000 */
[----:B------:R-:W0:Y:S01]  /*0570*/  LDCU UR5, c[0x0][0x390] ;  /* 0x00007200ff0577ac */ /* 0x000e220008000800 */
[----:B------:R-:W-:Y:S02]  /*0580*/  UISETP.GE.U32.AND UP0, UPT, UR6, 0x8, UPT ;  /* 0x000000080600788c */ /* 0x000fe4000bf06070 */
[----:B0-----:R-:W-:-:S04]  /*0590*/  ULOP3.LUT UR7, UR5, 0x7, URZ, 0xc0, !UPT ;  /* 0x0000000705077892 */ /* 0x001fc8000f8ec0ff */
[----:B------:R-:W-:-:S03]  /*05a0*/  UISETP.NE.AND UP1, UPT, UR7, URZ, UPT ;  /* 0x000000ff0700728c */ /* 0x000fc6000bf25270 */
[----:B------:R-:W-:Y:S08]  /*05b0*/  BRA.U !UP0, `(.L_x_3) ;  /* 0x00000001085c7547 */ /* 0x000ff0000b800000 */
[----:B------:R-:W0:Y:S01]  /*05c0*/  LDC.64 R8, c[0x0][0x380] ;  /* 0x0000e000ff087b82 */ /* 0x000e220000000a00 */
[----:B------:R-:W-:-:S04]  /*05d0*/  IMAD R3, R25, UR4, R24 ;  /* 0x0000000419037c24 */ /* 0x000fc8000f8e0218 */
[----:B0-----:R-:W-:-:S04]  /*05e0*/  IMAD.WIDE R8, R3, 0x4, R8 ;  /* 0x0000000403087825 */ /* 0x001fc800078e0208 */
[C---:B------:R-:W-:Y:S02]  /*05f0*/  IMAD.WIDE R10, R25.reuse, 0x4, R8 ;  /* 0x00000004190a7825 */ /* 0x040fe400078e0208 */
[----:B------:R-:W2:Y:S02]  /*0600*/  LDG.E R8, desc[UR8][R8.64] ;  /* 0x0000000808087981 */ /* 0x000ea4000c1e1900 */
[C---:B------:R-:W-:Y:S02]  /*0610*/  IMAD.WIDE R12, R25.reuse, 0x4, R10 ;  /* 0x00000004190c7825 */ /* 0x040fe400078e020a */
[----:B------:R-:W2:Y:S02]  /*0620*/  LDG.E R10, desc[UR8][R10.64] ;  /* 0x000000080a0a7981 */ /* 0x000ea4000c1e1900 */
[C---:B------:R-:W-:Y:S02]  /*0630*/  IMAD.WIDE R14, R25.reuse, 0x4, R12 ;  /* 0x00000004190e7825 */ /* 0x040fe400078e020c */
[----:B------:R-:W3:Y:S02]  /*0640*/  LDG.E R12, desc[UR8][R12.64] ;  /* 0x000000080c0c7981 */ /* 0x000ee4000c1e1900 */
[----:B------:R-:W-:-:S02]  /*0650*/  IMAD.WIDE R4, R25, 0x4, R14 ;  /* 0x0000000419047825 */ /* 0x000fc400078e020e */
[----:B------:R-:W3:Y:S02]  /*0660*/  LDG.E R14, desc[UR8][R14.64] ;  /* 0x000000080e0e7981 */ /* 0x000ee4000c1e1900 */
[C---:B------:R-:W-:Y:S02]  /*0670*/  IMAD.WIDE R2, R25.reuse, 0x4, R4 ;  /* 0x0000000419027825 */ /* 0x040fe400078e0204 */
[----:B------:R-:W4:Y:S02]  /*0680*/  LDG.E R4, desc[UR8][R4.64] ;  /* 0x0000000804047981 */ /* 0x000f24000c1e1900 */
[C---:B------:R-:W-:Y:S02]  /*0690*/  IMAD.WIDE R6, R25.reuse, 0x4, R2 ;  /* 0x0000000419067825 */ /* 0x040fe400078e0202 */
[----:B------:R-:W4:Y:S02]  /*06a0*/  LDG.E R2, desc[UR8][R2.64] ;  /* 0x0000000802027981 */ /* 0x000f24000c1e1900 */
[----:B------:R-:W-:-:S02]  /*06b0*/  IMAD.WIDE R16, R25, 0x4, R6 ;  /* 0x0000000419107825 */ /* 0x000fc400078e0206 */
[----:B------:R-:W5:Y:S04]  /*06c0*/  LDG.E R6, desc[UR8][R6.64] ;  /* 0x0000000806067981 */ /* 0x000f68000c1e1900 */
[----:B------:R-:W5:Y:S01]  /*06d0*/  LDG.E R16, desc[UR8][R16.64] ;  /* 0x0000000810107981 */ /* 0x000f62000c1e1900 */
[----:B------:R-:W-:Y:S01]  /*06e0*/  UIADD3 UR4, UPT, UPT, UR4, 0x8, URZ ;  /* 0x0000000804047890 */ /* 0x000fe2000fffe0ff */
[----:B--2---:R-:W-:-:S04]  /*06f0*/  IADD3 R27, PT, PT, R10, R8, R27 ;  /* 0x000000080a1b7210 */ /* 0x004fc80007ffe01b */
[----:B---3--:R-:W-:-:S04]  /*0700*/  IADD3 R27, PT, PT, R14, R12, R27 ;  /* 0x0000000c0e1b7210 */ /* 0x008fc80007ffe01b */
[----:B----4-:R-:W-:-:S04]  /*0710*/  IADD3 R27, PT, PT, R2, R4, R27 ;  /* 0x00000004021b7210 */ /* 0x010fc80007ffe01b */
[----:B-----5:R-:W-:-:S07]  /*0720*/  IADD3 R27, PT, PT, R16, R6, R27 ;  /* 0x00000006101b7210 */ /* 0x020fce0007ffe01b */
.L_x_3:
[----:B------:R-:W-:Y:S05]  /*0730*/  BRA.U !UP1, `(.L_x_0) ;  /* 0x0000000109707547 */ /* 0x000fea000b800000 */
[----:B------:R-:W-:Y:S02]  /*0740*/  UISETP.GE.U32.AND UP0, UPT, UR7, 0x4, UPT ;  /* 0x000000040700788c */ /* 0x000fe4000bf06070 */
[----:B------:R-:W-:-:S04]  /*0750*/  ULOP3.LUT UR5, UR5, 0x3, URZ, 0xc0, !UPT ;  /* 0x0000000305057892 */ /* 0x000fc8000f8ec0ff */
        /* <DEDUP_REMOVED lines=9> */
[----:B------:R-:W-:Y:S02]  /*07f0*/  IMAD.WIDE R8, R25, 0x4, R6 ;  /* 0x0000000419087825 */ /* 0x000fe400078e0206 */
[----:B------:R-:W3:Y:S04]  /*0800*/  LDG.E R6, desc[UR8][R6.64] ;  /* 0x0000000806067981 */ /* 0x000ee8000c1e1900 */
[----:B------:R-:W3:Y:S01]  /*0810*/  LDG.E R8, desc[UR8][R8.64] ;  /* 0x0000000808087981 */ /* 0x000ee2000c1e1900 */
[----:B------:R-:W-:Y:S01]  /*0820*/  UIADD3 UR4, UPT, UPT, UR4, 0x4, URZ ;  /* 0x0000000404047890 */ /* 0x000fe2000fffe0ff */
[----:B--2---:R-:W-:-:S04]  /*0830*/  IADD3 R27, PT, PT, R4, R2, R27 ;  /* 0x00000002041b7210 */ /* 0x004fc80007ffe01b */
[----:B---3--:R-:W-:-:S07]  /*0840*/  IADD3 R27, PT, PT, R8, R6, R27 ;  /* 0x00000006081b7210 */ /* 0x008fce0007ffe01b */
.L_x_4:
[----:B------:R-:W-:Y:S05]  /*0850*/  BRA.U !UP1, `(.L_x_0) ;  /* 0x0000000109287547 */ /* 0x000fea000b800000 */
[----:B------:R-:W0:Y:S01]  /*0860*/  LDC.64 R4, c[0x0][0x380] ;  /* 0x0000e000ff047b82 */ /* 0x000e220000000a00 */
[----:B------:R-:W-:Y:S01]  /*0870*/  IMAD R24, R25, UR4, R24 ;  /* 0x0000000419187c24 */ /* 0x000fe2000f8e0218 */
[----:B------:R-:W-:-:S12]  /*0880*/  UIADD3 UR5, UPT, UPT, -UR5, URZ, URZ ;  /* 0x000000ff05057290 */ /* 0x000fd8000fffe1ff */
.L_x_5:
[----:B0-----:R-:W-:-:S06]  /*0890*/  IMAD.WIDE R2, R24, 0x4, R4 ;  /* 0x0000000418027825 */ /* 0x001fcc00078e0204 */
[----:B------:R-:W2:Y:S01]  /*08a0*/  LDG.E R2, desc[UR8][R2.64] ;  /* 0x0000000802027981 */ /* 0x000ea2000c1e1900 */
[----:B------:R-:W-:Y:S01]  /*08b0*/  UIADD3 UR5, UPT, UPT, UR5, 0x1, URZ ;  /* 0x0000000105057890 */ /* 0x000fe2000fffe0ff */
[----:B------:R-:W-:-:S03]  /*08c0*/  IMAD.IADD R24, R24, 0x1, R25 ;  /* 0x0000000118187824 */ /* 0x000fc600078e0219 */
[----:B------:R-:W-:Y:S01]  /*08d0*/  UISETP.NE.AND UP0, UPT, UR5, URZ, UPT ;  /* 0x000000ff0500728c */ /* 0x000fe2000bf05270 */
[----:B--2---:R-:W-:-:S08]  /*08e0*/  IMAD.IADD R27, R2, 0x1, R27 ;  /* 0x00000001021b7824 */ /* 0x004fd000078e021b */
[----:B------:R-:W-:Y:S05]  /*08f0*/  BRA.U UP0, `(.L_x_5) ;  /* 0xfffffffd00e47547 */ /* 0x000fea000b83ffff */
.L_x_0:
[----:B------:R-:W-:Y:S02]  /*0900*/  ISETP.GE.AND P0, PT, R25, 0x1, PT ;  /* 0x000000011900780c */ /* 0x000fe40003f06270 */
[----:B------:R-:W-:-:S11]  /*0910*/  MOV R4, RZ ;  /* 0x000000ff00047202 */ /* 0x000fd60000000f00 */
[----:B------:R-:W-:Y:S05]  /*0920*/  @!P0 BRA `(.L_x_6) ;  /* 0x0000000400fc8947 */ /* 0x000fea0003800000 */
[----:B------:R-:W0:Y:S01]  /*0930*/  LDC R7, c[0x0][0x390] ;  /* 0x0000e400ff077b82 */ /* 0x000e220000000800 */
[----:B------:R-:W-:Y:S02]  /*0940*/  IABS R8, R0 ;  /* 0x0000000000087213 */ /* 0x000fe40000000000 */
[----:B------:R-:W-:Y:S02]  /*0950*/  ISETP.GE.AND P2, PT, R0, RZ, PT ;  /* 0x000000ff0000720c */ /* 0x000fe40003f46270 */
[----:B------:R-:W-:Y:S02]  /*0960*/  LOP3.LUT R20, R25, 0xf, RZ, 0xc0, !PT ;  /* 0x0000000f19147812 */ /* 0x000fe400078ec0ff */
[----:B0-----:R-:W-:-:S04]  /*0970*/  IABS R6, R7 ;  /* 0x0000000700067213 */ /* 0x001fc80000000000 */
[----:B------:R-:W0:Y:S08]  /*0980*/  I2F.RP R4, R6 ;  /* 0x0000000600047306 */ /* 0x000e300000209400 */
[----:B0-----:R-:W0:Y:S02]  /*0990*/  MUFU.RCP R4, R4 ;  /* 0x0000000400047308 */ /* 0x001e240000001000 */
[----:B0-----:R-:W-:-:S02]  /*09a0*/  VIADD R2, R4, 0xffffffe ;  /* 0x0ffffffe04027836 */ /* 0x001fc40000000000 */
[----:B------:R-:W-:-:S04]  /*09b0*/  IMAD.MOV.U32 R4, RZ, RZ, RZ ;  /* 0x000000ffff047224 */ /* 0x000fc800078e00ff */
[----:B------:R0:W1:Y:S02]  /*09c0*/  F2I.FTZ.U32.TRUNC.NTZ R3, R2 ;  /* 0x0000000200037305 */ /* 0x000064000021f000 */
[----:B0-----:R-:W-:Y:S01]  /*09d0*/  MOV R2, RZ ;  /* 0x000000ff00027202 */ /* 0x001fe20000000f00 */
[----:B-1----:R-:W-:-:S04]  /*09e0*/  IMAD.MOV R5, RZ, RZ, -R3 ;  /* 0x000000ffff057224 */ /* 0x002fc800078e0a03 */
[----:B------:R-:W-:-:S04]  /*09f0*/  IMAD R5, R5, R6, RZ ;  /* 0x0000000605057224 */ /* 0x000fc800078e02ff */
[----:B------:R-:W-:-:S04]  /*0a00*/  IMAD.HI.U32 R3, R3, R5, R2 ;  /* 0x0000000503037227 */ /* 0x000fc800078e0002 */
[----:B------:R-:W-:Y:S02]  /*0a10*/  VIADD R2, R25, 0xffffffff ;  /* 0xffffffff19027836 */ /* 0x000fe40000000000 */
[----:B------:R-:W-:-:S04]  /*0a20*/  IMAD.HI.U32 R3, R3, R8, RZ ;  /* 0x0000000803037227 */ /* 0x000fc800078e00ff */
[----:B------:R-:W-:-:S04]  /*0a30*/  IMAD.MOV R3, RZ, RZ, -R3 ;  /* 0x000000ffff037224 */ /* 0x000fc800078e0a03 */
[----:B------:R-:W-:-:S05]  /*0a40*/  IMAD R3, R6, R3, R8 ;  /* 0x0000000306037224 */ /* 0x000fca00078e0208 */
[----:B------:R-:W-:-:S13]  /*0a50*/  ISETP.GT.U32.AND P0, PT, R6, R3, PT ;  /* 0x000000030600720c */ /* 0x000fda0003f04070 */
[----:B------:R-:W-:Y:S01]  /*0a60*/  @!P0 IMAD.IADD R3, R3, 0x1, -R6 ;  /* 0x0000000103038824 */ /* 0x000fe200078e0a06 */
[----:B------:R-:W-:-:S04]  /*0a70*/  ISETP.NE.AND P0, PT, R7, RZ, PT ;  /* 0x000000ff0700720c */ /* 0x000fc80003f05270 */
[----:B------:R-:W-:-:S13]  /*0a80*/  ISETP.GT.U32.AND P1, PT, R6, R3, PT ;  /* 0x000000030600720c */ /* 0x000fda0003f24070 */
[----:B------:R-:W-:Y:S01]  /*0a90*/  @!P1 IADD3 R3, PT, PT, R3, -R6, RZ ;  /* 0x8000000603039210 */ /* 0x000fe20007ffe0ff */
[----:B------:R-:W-:Y:S01]  /*0aa0*/  HFMA2 R6, -RZ, RZ, 0, 0 ;  /* 0x00000000ff067431 */ /* 0x000fe200000001ff */
[----:B------:R-:W-:-:S03]  /*0ab0*/  ISETP.NE.AND P1, PT, R20, RZ, PT ;  /* 0x000000ff1400720c */ /* 0x000fc60003f25270 */
[----:B------:R-:W-:Y:S01]  /*0ac0*/  @!P2 IMAD.MOV R3, RZ, RZ, -R3 ;  /* 0x000000ffff03a224 */ /* 0x000fe200078e0a03 */
[----:B------:R-:W-:Y:S02]  /*0ad0*/  ISETP.GE.U32.AND P2, PT, R2, 0xf, PT ;  /* 0x0000000f0200780c */ /* 0x000fe40003f46070 */
[----:B------:R-:W-:-:S05]  /*0ae0*/  @!P0 LOP3.LUT R3, RZ, R7, RZ, 0x33, !PT ;  /* 0x00000007ff038212 */ /* 0x000fca00078e33ff */
[----:B------:R-:W-:-:S06]  /*0af0*/  IMAD R5, R3, R25, RZ ;  /* 0x0000001903057224 */ /* 0x000fcc00078e02ff */
[----:B------:R-:W-:Y:S05]  /*0b00*/  @!P2 BRA `(.L_x_7) ;  /* 0x000000000094a947 */ /* 0x000fea0003800000 */
[----:B------:R-:W0:Y:S01]  /*0b10*/  LDC.64 R2, c[0x0][0x380] ;  /* 0x0000e000ff027b82 */ /* 0x000e220000000a00 */
[----:B------:R-:W-:Y:S01]  /*0b20*/  LOP3.LUT R6, R25, 0x7ffffff0, RZ, 0xc0, !PT ;  /* 0x7ffffff019067812 */ /* 0x000fe200078ec0ff */
[----:B------:R-:W-:-:S03]  /*0b30*/  IMAD.MOV.U32 R4, RZ, RZ, RZ ;  /* 0x000000ffff047224 */ /* 0x000fc600078e00ff */
[----:B------:R-:W-:Y:S01]  /*0b40*/  IADD3 R7, PT, PT, -R6, RZ, RZ ;  /* 0x000000ff06077210 */ /* 0x000fe20007ffe1ff */
[----:B0-----:R-:W-:-:S03]  /*0b50*/  IMAD.WIDE.U32 R2, R5, 0x4, R2 ;  /* 0x0000000405027825 */ /* 0x001fc600078e0002 */
[----:B------:R-:W-:-:S05]  /*0b60*/  IADD3 R13, P0, PT, R2, 0x20, RZ ;  /* 0x00000020020d7810 */ /* 0x000fca0007f1e0ff */
[----:B------:R-:W-:-:S08]  /*0b70*/  IMAD.X R3, RZ, RZ, R3, P0 ;  /* 0x000000ffff037224 */ /* 0x000fd000000e0603 */
.L_x_8:
[----:B------:R-:W-:-:S05]  /*0b80*/  IMAD.MOV.U32 R2, RZ, RZ, R13 ;  /* 0x000000ffff027224 */ /* 0x000fca00078e000d */
[----:B------:R-:W2:Y:S04]  /*0b90*/  LDG.E R17, desc[UR8][R2.64+-0x20] ;  /* 0xffffe00802117981 */ /* 0x000ea8000c1e1900 */
[----:B------:R-:W2:Y:S04]  /*0ba0*/  LDG.E R16, desc[UR8][R2.64+-0x1c] ;  /* 0xffffe40802107981 */ /* 0x000ea8000c1e1900 */
[----:B------:R-:W3:Y:S04]  /*0bb0*/  LDG.E R19, desc[UR8][R2.64+-0x18] ;  /* 0xffffe80802137981 */ /* 0x000ee8000c1e1900 */
[----:B------:R-:W3:Y:S04]  /*0bc0*/  LDG.E R18, desc[UR8][R2.64+-0x14] ;  /* 0xffffec0802127981 */ /* 0x000ee8000c1e1900 */
[----:B------:R-:W4:Y:S04]  /*0bd0*/  LDG.E R21, desc[UR8][R2.64+-0x10] ;  /* 0xfffff00802157981 */ /* 0x000f28000c1e1900 */
[----:B------:R-:W4:Y:S04]  /*0be0*/  LDG.E R22, desc[UR8][R2.64+-0xc] ;  /* 0xfffff40802167981 */ /* 0x000f28000c1e1900 */
[----:B------:R-:W5:Y:S04]  /*0bf0*/  LDG.E R23, desc[UR8][R2.64+-0x8] ;  /* 0xfffff80802177981 */ /* 0x000f68000c1e1900 */
        /* <DEDUP_REMOVED lines=8> */
[----:B------:R0:W5:Y:S01]  /*0c80*/  LDG.E R9, desc[UR8][R2.64+0x1c] ;  /* 0x00001c0802097981 */ /* 0x000162000c1e1900 */
[----:B------:R-:W-:-:S04]  /*0c90*/  IADD3 R7, PT, PT, R7, 0x10, RZ ;  /* 0x0000001007077810 */ /* 0x000fc80007ffe0ff */
[----:B------:R-:W-:Y:S02]  /*0ca0*/  ISETP.NE.AND P0, PT, R7, RZ, PT ;  /* 0x000000ff0700720c */ /* 0x000fe40003f05270 */
[----:B--2---:R-:W-:-:S04]  /*0cb0*/  IADD3 R16, PT, PT, R16, R17, R4 ;  /* 0x0000001110107210 */ /* 0x004fc80007ffe004 */
[----:B---3--:R-:W-:-:S04]  /*0cc0*/  IADD3 R16, PT, PT, R18, R19, R16 ;  /* 0x0000001312107210 */ /* 0x008fc80007ffe010 */
[----:B----4-:R-:W-:-:S04]  /*0cd0*/  IADD3 R16, PT, PT, R22, R21, R16 ;  /* 0x0000001516107210 */ /* 0x010fc80007ffe010 */
[----:B-----5:R-:W-:-:S04]  /*0ce0*/  IADD3 R16, PT, PT, R24, R23, R16 ;  /* 0x0000001718107210 */ /* 0x020fc80007ffe010 */
[----:B------:R-:W-:-:S04]  /*0cf0*/  IADD3 R14, PT, PT, R14, R15, R16 ;  /* 0x0000000f0e0e7210 */ /* 0x000fc80007ffe010 */
[----:B------:R-:W-:Y:S02]  /*0d00*/  IADD3 R12, PT, PT, R12, R13, R14 ;  /* 0x0000000d0c0c7210 */ /* 0x000fe40007ffe00e */
[----:B------:R-:W-:-:S05]  /*0d10*/  IADD3 R13, P2, PT, R2, 0x40, RZ ;  /* 0x00000040020d7810 */ /* 0x000fca0007f5e0ff */
[----:B0-----:R-:W-:Y:S01]  /*0d20*/  IMAD.X R3, RZ, RZ, R3, P2 ;  /* 0x000000ffff037224 */ /* 0x001fe200010e0603 */
[----:B------:R-:W-:-:S04]  /*0d30*/  IADD3 R8, PT, PT, R11, R8, R12 ;  /* 0x000000080b087210 */ /* 0x000fc80007ffe00c */
[----:B------:R-:W-:Y:S01]  /*0d40*/  IADD3 R4, PT, PT, R9, R10, R8 ;  /* 0x0000000a09047210 */ /* 0x000fe20007ffe008 */
[----:B------:R-:W-:Y:S06]  /*0d50*/  @P0 BRA `(.L_x_8) ;  /* 0xfffffffc00880947 */ /* 0x000fec000383ffff */
.L_x_7:
[----:B------:R-:W-:Y:S05]  /*0d60*/  @!P1 BRA `(.L_x_6) ;  /* 0x0000000000ec9947 */ /* 0x000fea0003800000 */
[----:B------:R-:W-:Y:S02]  /*0d70*/  ISETP.GE.U32.AND P1, PT, R20, 0x8, PT ;  /* 0x000000081400780c */ /* 0x000fe40003f26070 */
[----:B------:R-:W-:-:S04]  /*0d80*/  LOP3.LUT R16, R25, 0x7, RZ, 0xc0, !PT ;  /* 0x0000000719107812 */ /* 0x000fc800078ec0ff */
[----:B------:R-:W-:-:S07]  /*0d90*/  ISETP.NE.AND P0, PT, R16, RZ, PT ;  /* 0x000000ff1000720c */ /* 0x000fce0003f05270 */
[----:B------:R-:W-:Y:S06]  /*0da0*/  @!P1 BRA `(.L_x_9) ;  /* 0x0000000000549947 */ /* 0x000fec0003800000 */
[----:B------:R-:W0:Y:S01]  /*0db0*/  LDC.64 R8, c[0x0][0x380] ;  /* 0x0000e000ff087b82 */ /* 0x000e220000000a00 */
[----:B------:R-:W1:Y:S01]  /*0dc0*/  LDCU.64 UR4, c[0x0][0x380] ;  /* 0x00007000ff0477ac */ /* 0x000e620008000a00 */
[C---:B------:R-:W-:Y:S01]  /*0dd0*/  IADD3 R7, P1, PT, R5.reuse, R6, RZ ;  /* 0x0000000605077210 */ /* 0x040fe20007f3e0ff */
[----:B------:R-:W-:-:S03]  /*0de0*/  IMAD.IADD R3, R5, 0x1, R6 ;  /* 0x0000000105037824 */ /* 0x000fc600078e0206 */
[----:B------:R-:W-:Y:S02]  /*0df0*/  IADD3.X R10, PT, PT, RZ, RZ, RZ, P1, !PT ;  /* 0x000000ffff0a7210 */ /* 0x000fe40000ffe4ff */
[----:B-1----:R-:W-:Y:S01]  /*0e00*/  LEA R2, P1, R7, UR4, 0x2 ;  /* 0x0000000407027c11 */ /* 0x002fe2000f8210ff */
[----:B0-----:R-:W-:-:S03]  /*0e10*/  IMAD.WIDE.U32 R8, R3, 0x4, R8 ;  /* 0x0000000403087825 */ /* 0x001fc600078e0008 */
[----:B------:R-:W-:-:S03]  /*0e20*/  LEA.HI.X R3, R7, UR5, R10, 0x2, P1 ;  /* 0x0000000507037c11 */ /* 0x000fc600088f140a */
[----:B------:R-:W2:Y:S04]  /*0e30*/  LDG.E R9, desc[UR8][R8.64] ;  /* 0x0000000808097981 */ /* 0x000ea8000c1e1900 */
[----:B------:R-:W2:Y:S04]  /*0e40*/  LDG.E R7, desc[UR8][R2.64+0x4] ;  /* 0x0000040802077981 */ /* 0x000ea8000c1e1900 */
[----:B------:R-:W3:Y:S04]  /*0e50*/  LDG.E R10, desc[UR8][R2.64+0x8] ;  /* 0x00000808020a7981 */ /* 0x000ee8000c1e1900 */
[----:B------:R-:W3:Y:S04]  /*0e60*/  LDG.E R11, desc[UR8][R2.64+0xc] ;  /* 0x00000c08020b7981 */ /* 0x000ee8000c1e1900 */
[----:B------:R-:W4:Y:S04]  /*0e70*/  LDG.E R12, desc[UR8][R2.64+0x10] ;  /* 0x00001008020c7981 */ /* 0x000f28000c1e1900 */
[----:B------:R-:W4:Y:S04]  /*0e80*/  LDG.E R13, desc[UR8][R2.64+0x14] ;  /* 0x00001408020d7981 */ /* 0x000f28000c1e1900 */
[----:B------:R-:W5:Y:S04]  /*0e90*/  LDG.E R14, desc[UR8][R2.64+0x18] ;  /* 0x00001808020e7981 */ /* 0x000f68000c1e1900 */
[----:B------:R-:W5:Y:S01]  /*0ea0*/  LDG.E R15, desc[UR8][R2.64+0x1c] ;  /* 0x00001c08020f7981 */ /* 0x000f62000c1e1900 */
[----:B------:R-:W-:Y:S01]  /*0eb0*/  VIADD R6, R6, 0x8 ;  /* 0x0000000806067836 */ /* 0x000fe20000000000 */
[----:B--2---:R-:W-:-:S04]  /*0ec0*/  IADD3 R7, PT, PT, R7, R9, R4 ;  /* 0x0000000907077210 */ /* 0x004fc80007ffe004 */
[----:B---3--:R-:W-:-:S04]  /*0ed0*/  IADD3 R7, PT, PT, R11, R10, R7 ;  /* 0x0000000a0b077210 */ /* 0x008fc80007ffe007 */
[----:B----4-:R-:W-:-:S04]  /*0ee0*/  IADD3 R7, PT, PT, R13, R12, R7 ;  /* 0x0000000c0d077210 */ /* 0x010fc80007ffe007 */
[----:B-----5:R-:W-:-:S07]  /*0ef0*/  IADD3 R4, PT, PT, R15, R14, R7 ;  /* 0x0000000e0f047210 */ /* 0x020fce0007ffe007 */
.L_x_9:
        /* <DEDUP_REMOVED lines=16> */
[----:B------:R-:W3:Y:S01]  /*1000*/  LDG.E R10, desc[UR8][R2.64+0xc] ;  /* 0x00000c08020a7981 */ /* 0x000ee2000c1e1900 */
[----:B------:R-:W-:Y:S01]  /*1010*/  VIADD R6, R6, 0x4 ;  /* 0x0000000406067836 */ /* 0x000fe20000000000 */
[----:B--2---:R-:W-:-:S04]  /*1020*/  IADD3 R4, PT, PT, R7, R9, R4 ;  /* 0x0000000907047210 */ /* 0x004fc80007ffe004 */
[----:B---3--:R-:W-:-:S07]  /*1030*/  IADD3 R4, PT, PT, R10, R11, R4 ;  /* 0x0000000b0a047210 */ /* 0x008fce0007ffe004 */
.L_x_10:
[----:B------:R-:W-:Y:S05]  /*1040*/  @!P0 BRA `(.L_x_6) ;  /* 0x0000000000348947 */ /* 0x000fea0003800000 */
[----:B------:R-:W0:Y:S01]  /*1050*/  LDC.64 R2, c[0x0][0x380] ;  /* 0x0000e000ff027b82 */ /* 0x000e220000000a00 */
[----:B------:R-:W-:Y:S01]  /*1060*/  IMAD.IADD R5, R5, 0x1, R6 ;  /* 0x0000000105057824 */ /* 0x000fe200078e0206 */
[----:B------:R-:W-:-:S03]  /*1070*/  IADD3 R25, PT, PT, -R25, RZ, RZ ;  /* 0x000000ff19197210 */ /* 0x000fc60007ffe1ff */
[----:B0-----:R-:W-:-:S04]  /*1080*/  IMAD.WIDE.U32 R2, R5, 0x4, R2 ;  /* 0x0000000405027825 */ /* 0x001fc800078e0002 */
[----:B------:R-:W-:-:S07]  /*1090*/  IMAD.MOV.U32 R5, RZ, RZ, R3 ;  /* 0x000000ffff057224 */ /* 0x000fce00078e0003 */
.L_x_11:
[----:B------:R-:W-:-:S06]  /*10a0*/  IMAD.MOV.U32 R3, RZ, RZ, R5 ;  /* 0x000000ffff037224 */ /* 0x000fcc00078e0005 */
[----:B------:R0:W2:Y:S01]  /*10b0*/  LDG.E R3, desc[UR8][R2.64] ;  /* 0x0000000802037981 */ /* 0x0000a2000c1e1900 */
[----:B------:R-:W-:-:S04]  /*10c0*/  IADD3 R25, PT, PT, R25, 0x1, RZ ;  /* 0x0000000119197810 */ /* 0x000fc80007ffe0ff */
[----:B------:R-:W-:Y:S02]  /*10d0*/  ISETP.NE.AND P0, PT, R25, RZ, PT ;  /* 0x000000ff1900720c */ /* 0x000fe40003f05270 */
[----:B0-----:R-:W-:-:S05]  /*10e0*/  IADD3 R2, P1, PT, R2, 0x4, RZ ;  /* 0x0000000402027810 */ /* 0x001fca0007f3e0ff */
[----:B------:R-:W-:Y:S02]  /*10f0*/  IMAD.X R5, RZ, RZ, R5, P1 ;  /* 0x000000ffff057224 */ /* 0x000fe400008e0605 */
[----:B--2---:R-:W-:-:S04]  /*1100*/  IMAD.IADD R4, R3, 0x1, R4 ;  /* 0x0000000103047824 */ /* 0x004fc800078e0204 */
[----:B------:R-:W-:Y:S05]  /*1110*/  @P0 BRA `(.L_x_11) ;  /* 0xfffffffc00e00947 */ /* 0x000fea000383ffff */
.L_x_6:
[----:B------:R-:W0:Y:S01]  /*1120*/  LDC.64 R2, c[0x0][0x388] ;  /* 0x0000e200ff027b82 */ /* 0x000e220000000a00 */
[----:B------:R-:W-:Y:S01]  /*1130*/  IADD3 R27, PT, PT, R4, R27, RZ ;  /* 0x0000001b041b7210 */ /* 0x000fe20007ffe0ff */
[----:B0-----:R-:W-:-:S05]  /*1140*/  IMAD.WIDE.U32 R2, R0, 0x4, R2 ;  /* 0x0000000400027825 */ /* 0x001fca00078e0002 */
[----:B------:R-:W-:Y:S01]  /*1150*/  STG.E desc[UR8][R2.64], R27 ;  /* 0x0000001b02007986 */ /* 0x000fe2000c101908 */
[----:B------:R-:W-:Y:S05]  /*1160*/  EXIT ;  /* 0x000000000000794d */ /* 0x000fea0003800000 */
.L_x_12:
[----:B------:R-:W-:-:S00]  /*1170*/  BRA `(.L_x_12) ;  /* 0xfffffffc00fc7947 */ /* 0x000fc0000383ffff */
[----:B------:R-:W-:-:S00]  /*1180*/  NOP ;  /* 0x0000000000007918 */ /* 0x000fc00000000000 */
[----:B------:R-:W-:-:S00]  /*1190*/  NOP ;  /* 0x0000000000007918 */ /* 0x000fc00000000000 */
[----:B------:R-:W-:-:S00]  /*11a0*/  NOP ;  /* 0x0000000000007918 */ /* 0x000fc00000000000 */
[----:B------:R-:W-:-:S00]  /*11b0*/  NOP ;  /* 0x0000000000007918 */ /* 0x000fc00000000000 */
[----:B------:R-:W-:-:S00]  /*11c0*/  NOP ;  /* 0x0000000000007918 */ /* 0x000fc00000000000 */
[----:B------:R-:W-:-:S00]  /*11d0*/  NOP ;  /* 0x0000000000007918 */ /* 0x000fc00000000000 */
[----:B------:R-:W-:-:S00]  /*11e0*/  NOP ;  /* 0x0000000000007918 */ /* 0x000fc00000000000 */
[----:B------:R-:W-:-:S00]  /*11f0*/  NOP ;  /* 0x0000000000007918 */ /* 0x000fc00000000000 */
.L_x_13:


//--------------------- .nv.shared.reserved.0     --------------------------
	.section	.nv.shared.reserved.0,"aw",@nobits
	.weak		__nv_reservedSMEM_offset_0_alias
	.size		__nv_reservedSMEM_offset_0_alias, 0, 64
	.other		__nv_reservedSMEM_offset_0_alias,@"STO_CUDA_RESERVED_SHARED STV_DEFAULT"
__nv_reservedSMEM_offset_0_alias:
	.zero		0
	.zero		64


//--------------------- .nv.constant0._Z9rowColSumPiS_ii --------------------------
	.section	.nv.constant0._Z9rowColSumPiS_ii,"a",@progbits
	.sectionflags	@""
	.align	4
.nv.constant0._Z9rowColSumPiS_ii:
	.zero		920


//--------------------- SYMBOLS --------------------------

	.type		.nv.reservedSmem.offset0,@object
	.size		.nv.reservedSmem.offset0,0x4
